//
// Generated by NVIDIA NVVM Compiler
//
// Compiler Build ID: CL-36424714
// Cuda compilation tools, release 13.0, V13.0.88
// Based on NVVM 20.0.0
//

.version 9.0
.target sm_100
.address_size 64

	// .globl	_Z15MatrixMulKernelPfS_S_i
// _ZZ15MatrixMulKernelPfS_S_iE4ds_M has been demoted
// _ZZ15MatrixMulKernelPfS_S_iE4ds_N has been demoted

.visible .entry _Z15MatrixMulKernelPfS_S_i(
	.param .u64 .ptr .align 1 _Z15MatrixMulKernelPfS_S_i_param_0,
	.param .u64 .ptr .align 1 _Z15MatrixMulKernelPfS_S_i_param_1,
	.param .u64 .ptr .align 1 _Z15MatrixMulKernelPfS_S_i_param_2,
	.param .u32 _Z15MatrixMulKernelPfS_S_i_param_3
)
{
	.reg .pred 	%p<10>;
	.reg .b32 	%r<92>;
	.reg .b32 	%f<98>;
	.reg .b64 	%rd<48>;
	// demoted variable
	.shared .align 4 .b8 _ZZ15MatrixMulKernelPfS_S_iE4ds_M[4];
	// demoted variable
	.shared .align 4 .b8 _ZZ15MatrixMulKernelPfS_S_iE4ds_N[4];
	ld.param.u64 	%rd4, [_Z15MatrixMulKernelPfS_S_i_param_0];
	ld.param.u64 	%rd5, [_Z15MatrixMulKernelPfS_S_i_param_1];
	ld.param.u32 	%r47, [_Z15MatrixMulKernelPfS_S_i_param_3];
	cvta.to.global.u64 	%rd1, %rd5;
	cvta.to.global.u64 	%rd2, %rd4;
	mov.u32 	%r48, %ctaid.x;
	mov.u32 	%r49, %ctaid.y;
	mov.u32 	%r1, %tid.x;
	mov.u32 	%r2, %tid.y;
	add.s32 	%r3, %r49, %r2;
	add.s32 	%r4, %r48, %r1;
	setp.lt.s32 	%p1, %r47, 1;
	mov.f32 	%f97, 0f00000000;
	@%p1 bra 	$L__BB0_12;
	mad.lo.s32 	%r5, %r47, %r3, %r1;
	shl.b32 	%r51, %r2, 2;
	mov.u32 	%r52, _ZZ15MatrixMulKernelPfS_S_iE4ds_M;
	add.s32 	%r6, %r52, %r51;
	shl.b32 	%r53, %r1, 2;
	add.s32 	%r7, %r6, %r53;
	mov.u32 	%r54, _ZZ15MatrixMulKernelPfS_S_iE4ds_N;
	add.s32 	%r9, %r54, %r53;
	add.s32 	%r8, %r9, %r51;
	and.b32  	%r10, %r47, 7;
	setp.lt.u32 	%p2, %r47, 8;
	mov.f32 	%f97, 0f00000000;
	mov.b32 	%r90, 0;
	@%p2 bra 	$L__BB0_4;
	and.b32  	%r90, %r47, 2147483640;
	neg.s32 	%r88, %r90;
	mul.lo.s32 	%r55, %r2, %r47;
	add.s32 	%r56, %r55, %r47;
	add.s32 	%r87, %r4, %r56;
	add.s32 	%r57, %r2, 2;
	mad.lo.s32 	%r86, %r47, %r57, %r4;
	add.s32 	%r58, %r2, 3;
	mad.lo.s32 	%r85, %r47, %r58, %r4;
	add.s32 	%r59, %r2, 4;
	mad.lo.s32 	%r84, %r47, %r59, %r4;
	add.s32 	%r60, %r2, 5;
	mad.lo.s32 	%r83, %r47, %r60, %r4;
	add.s32 	%r61, %r2, 6;
	mad.lo.s32 	%r82, %r47, %r61, %r4;
	add.s32 	%r62, %r2, 7;
	mad.lo.s32 	%r81, %r47, %r62, %r4;
	add.s32 	%r80, %r4, %r55;
	mov.f32 	%f97, 0f00000000;
	mov.u32 	%r79, %r5;
$L__BB0_3:
	.pragma "nounroll";
	mul.wide.s32 	%rd6, %r79, 4;
	add.s64 	%rd7, %rd2, %rd6;
	ld.global.f32 	%f17, [%rd7];
	st.shared.f32 	[%r7], %f17;
	mul.wide.u32 	%rd8, %r80, 4;
	add.s64 	%rd9, %rd1, %rd8;
	ld.global.f32 	%f18, [%rd9];
	st.shared.f32 	[%r8], %f18;
	bar.sync 	0;
	ld.shared.f32 	%f19, [%r6];
	ld.shared.f32 	%f20, [%r9];
	fma.rn.f32 	%f21, %f19, %f20, %f97;
	bar.sync 	0;
	ld.global.f32 	%f22, [%rd7+4];
	st.shared.f32 	[%r7], %f22;
	mul.wide.u32 	%rd10, %r87, 4;
	add.s64 	%rd11, %rd1, %rd10;
	ld.global.f32 	%f23, [%rd11];
	st.shared.f32 	[%r8], %f23;
	bar.sync 	0;
	ld.shared.f32 	%f24, [%r6];
	ld.shared.f32 	%f25, [%r9];
	fma.rn.f32 	%f26, %f24, %f25, %f21;
	bar.sync 	0;
	ld.global.f32 	%f27, [%rd7+8];
	st.shared.f32 	[%r7], %f27;
	mul.wide.u32 	%rd12, %r86, 4;
	add.s64 	%rd13, %rd1, %rd12;
	ld.global.f32 	%f28, [%rd13];
	st.shared.f32 	[%r8], %f28;
	bar.sync 	0;
	ld.shared.f32 	%f29, [%r6];
	ld.shared.f32 	%f30, [%r9];
	fma.rn.f32 	%f31, %f29, %f30, %f26;
	bar.sync 	0;
	ld.global.f32 	%f32, [%rd7+12];
	st.shared.f32 	[%r7], %f32;
	mul.wide.u32 	%rd14, %r85, 4;
	add.s64 	%rd15, %rd1, %rd14;
	ld.global.f32 	%f33, [%rd15];
	st.shared.f32 	[%r8], %f33;
	bar.sync 	0;
	ld.shared.f32 	%f34, [%r6];
	ld.shared.f32 	%f35, [%r9];
	fma.rn.f32 	%f36, %f34, %f35, %f31;
	bar.sync 	0;
	ld.global.f32 	%f37, [%rd7+16];
	st.shared.f32 	[%r7], %f37;
	mul.wide.u32 	%rd16, %r84, 4;
	add.s64 	%rd17, %rd1, %rd16;
	ld.global.f32 	%f38, [%rd17];
	st.shared.f32 	[%r8], %f38;
	bar.sync 	0;
	ld.shared.f32 	%f39, [%r6];
	ld.shared.f32 	%f40, [%r9];
	fma.rn.f32 	%f41, %f39, %f40, %f36;
	bar.sync 	0;
	ld.global.f32 	%f42, [%rd7+20];
	st.shared.f32 	[%r7], %f42;
	mul.wide.u32 	%rd18, %r83, 4;
	add.s64 	%rd19, %rd1, %rd18;
	ld.global.f32 	%f43, [%rd19];
	st.shared.f32 	[%r8], %f43;
	bar.sync 	0;
	ld.shared.f32 	%f44, [%r6];
	ld.shared.f32 	%f45, [%r9];
	fma.rn.f32 	%f46, %f44, %f45, %f41;
	bar.sync 	0;
	ld.global.f32 	%f47, [%rd7+24];
	st.shared.f32 	[%r7], %f47;
	mul.wide.u32 	%rd20, %r82, 4;
	add.s64 	%rd21, %rd1, %rd20;
	ld.global.f32 	%f48, [%rd21];
	st.shared.f32 	[%r8], %f48;
	bar.sync 	0;
	ld.shared.f32 	%f49, [%r6];
	ld.shared.f32 	%f50, [%r9];
	fma.rn.f32 	%f51, %f49, %f50, %f46;
	bar.sync 	0;
	ld.global.f32 	%f52, [%rd7+28];
	st.shared.f32 	[%r7], %f52;
	mul.wide.u32 	%rd22, %r81, 4;
	add.s64 	%rd23, %rd1, %rd22;
	ld.global.f32 	%f53, [%rd23];
	st.shared.f32 	[%r8], %f53;
	bar.sync 	0;
	ld.shared.f32 	%f54, [%r6];
	ld.shared.f32 	%f55, [%r9];
	fma.rn.f32 	%f97, %f54, %f55, %f51;
	bar.sync 	0;
	add.s32 	%r88, %r88, 8;
	shl.b32 	%r63, %r47, 3;
	add.s32 	%r87, %r87, %r63;
	add.s32 	%r86, %r86, %r63;
	add.s32 	%r85, %r85, %r63;
	add.s32 	%r84, %r84, %r63;
	add.s32 	%r83, %r83, %r63;
	add.s32 	%r82, %r82, %r63;
	add.s32 	%r81, %r81, %r63;
	add.s32 	%r80, %r80, %r63;
	add.s32 	%r79, %r79, 8;
	setp.ne.s32 	%p3, %r88, 0;
	@%p3 bra 	$L__BB0_3;
$L__BB0_4:
	setp.eq.s32 	%p4, %r10, 0;
	@%p4 bra 	$L__BB0_12;
	and.b32  	%r42, %r47, 3;
	setp.lt.u32 	%p5, %r10, 4;
	@%p5 bra 	$L__BB0_7;
	add.s32 	%r64, %r5, %r90;
	mul.wide.s32 	%rd24, %r64, 4;
	add.s64 	%rd25, %rd2, %rd24;
	ld.global.f32 	%f57, [%rd25];
	st.shared.f32 	[%r7], %f57;
	add.s32 	%r65, %r90, %r2;
	mad.lo.s32 	%r66, %r65, %r47, %r4;
	mul.wide.u32 	%rd26, %r66, 4;
	add.s64 	%rd27, %rd1, %rd26;
	ld.global.f32 	%f58, [%rd27];
	st.shared.f32 	[%r8], %f58;
	bar.sync 	0;
	ld.shared.f32 	%f59, [%r6];
	ld.shared.f32 	%f60, [%r9];
	fma.rn.f32 	%f61, %f59, %f60, %f97;
	bar.sync 	0;
	ld.global.f32 	%f62, [%rd25+4];
	st.shared.f32 	[%r7], %f62;
	add.s32 	%r67, %r66, %r47;
	mul.wide.u32 	%rd28, %r67, 4;
	add.s64 	%rd29, %rd1, %rd28;
	ld.global.f32 	%f63, [%rd29];
	st.shared.f32 	[%r8], %f63;
	bar.sync 	0;
	ld.shared.f32 	%f64, [%r6];
	ld.shared.f32 	%f65, [%r9];
	fma.rn.f32 	%f66, %f64, %f65, %f61;
	bar.sync 	0;
	ld.global.f32 	%f67, [%rd25+8];
	st.shared.f32 	[%r7], %f67;
	add.s32 	%r68, %r67, %r47;
	mul.wide.u32 	%rd30, %r68, 4;
	add.s64 	%rd31, %rd1, %rd30;
	ld.global.f32 	%f68, [%rd31];
	st.shared.f32 	[%r8], %f68;
	bar.sync 	0;
	ld.shared.f32 	%f69, [%r6];
	ld.shared.f32 	%f70, [%r9];
	fma.rn.f32 	%f71, %f69, %f70, %f66;
	bar.sync 	0;
	ld.global.f32 	%f72, [%rd25+12];
	st.shared.f32 	[%r7], %f72;
	add.s32 	%r69, %r68, %r47;
	mul.wide.u32 	%rd32, %r69, 4;
	add.s64 	%rd33, %rd1, %rd32;
	ld.global.f32 	%f73, [%rd33];
	st.shared.f32 	[%r8], %f73;
	bar.sync 	0;
	ld.shared.f32 	%f74, [%r6];
	ld.shared.f32 	%f75, [%r9];
	fma.rn.f32 	%f97, %f74, %f75, %f71;
	bar.sync 	0;
	add.s32 	%r90, %r90, 4;
$L__BB0_7:
	setp.eq.s32 	%p6, %r42, 0;
	@%p6 bra 	$L__BB0_12;
	setp.eq.s32 	%p7, %r42, 1;
	@%p7 bra 	$L__BB0_10;
	add.s32 	%r70, %r5, %r90;
	mul.wide.s32 	%rd34, %r70, 4;
	add.s64 	%rd35, %rd2, %rd34;
	ld.global.f32 	%f77, [%rd35];
	st.shared.f32 	[%r7], %f77;
	add.s32 	%r71, %r90, %r2;
	mad.lo.s32 	%r72, %r71, %r47, %r4;
	mul.wide.u32 	%rd36, %r72, 4;
	add.s64 	%rd37, %rd1, %rd36;
	ld.global.f32 	%f78, [%rd37];
	st.shared.f32 	[%r8], %f78;
	bar.sync 	0;
	ld.shared.f32 	%f79, [%r6];
	ld.shared.f32 	%f80, [%r9];
	fma.rn.f32 	%f81, %f79, %f80, %f97;
	bar.sync 	0;
	ld.global.f32 	%f82, [%rd35+4];
	st.shared.f32 	[%r7], %f82;
	add.s32 	%r73, %r72, %r47;
	mul.wide.u32 	%rd38, %r73, 4;
	add.s64 	%rd39, %rd1, %rd38;
	ld.global.f32 	%f83, [%rd39];
	st.shared.f32 	[%r8], %f83;
	bar.sync 	0;
	ld.shared.f32 	%f84, [%r6];
	ld.shared.f32 	%f85, [%r9];
	fma.rn.f32 	%f97, %f84, %f85, %f81;
	bar.sync 	0;
	add.s32 	%r90, %r90, 2;
$L__BB0_10:
	and.b32  	%r74, %r47, 1;
	setp.eq.b32 	%p8, %r74, 1;
	not.pred 	%p9, %p8;
	@%p9 bra 	$L__BB0_12;
	add.s32 	%r75, %r5, %r90;
	mul.wide.s32 	%rd40, %r75, 4;
	add.s64 	%rd41, %rd2, %rd40;
	ld.global.f32 	%f86, [%rd41];
	st.shared.f32 	[%r7], %f86;
	add.s32 	%r76, %r90, %r2;
	mad.lo.s32 	%r77, %r76, %r47, %r4;
	mul.wide.u32 	%rd42, %r77, 4;
	add.s64 	%rd43, %rd1, %rd42;
	ld.global.f32 	%f87, [%rd43];
	st.shared.f32 	[%r8], %f87;
	bar.sync 	0;
	ld.shared.f32 	%f88, [%r6];
	ld.shared.f32 	%f89, [%r9];
	fma.rn.f32 	%f97, %f88, %f89, %f97;
	bar.sync 	0;
$L__BB0_12:
	ld.param.u64 	%rd47, [_Z15MatrixMulKernelPfS_S_i_param_2];
	cvta.to.global.u64 	%rd44, %rd47;
	mad.lo.s32 	%r78, %r47, %r3, %r4;
	mul.wide.s32 	%rd45, %r78, 4;
	add.s64 	%rd46, %rd44, %rd45;
	st.global.f32 	[%rd46], %f97;
	ret;

}


// ===== COMPILED SASS (sm_100) =====

	.target	sm_100

	.elftype	@"ET_EXEC"


//--------------------- .note.nv.tkinfo           --------------------------
	.section	.note.nv.tkinfo,"",@"SHT_NOTE"
	.sectionflags	@"SHF_NOTE_NV_TKINFO"
	.tkinfo
        /*0018*/ 	.word	0x00000002
        /*0030*/ 	.string	""
        /*0030*/ 	.string	"ptxas"
        /*0030*/ 	.string	"Cuda compilation tools, release 13.0, V13.0.88"
        /*0030*/ 	.string	"Build cuda_13.0.r13.0/compiler.36424714_0"
        /*0030*/ 	.string	"-arch sm_100 -m 64 "



//--------------------- .note.nv.cuinfo           --------------------------
	.section	.note.nv.cuinfo,"",@"SHT_NOTE"
	.sectionflags	@"SHF_NOTE_NV_CUINFO"
        /*0018*/ 	.short	0x0002
        /*001a*/ 	.short	0x0064
        /*001c*/ 	.short	0x0082
	.zero		2


//--------------------- .nv.info                  --------------------------
	.section	.nv.info,"",@"SHT_CUDA_INFO"
	.align	4


	//----- nvinfo : EIATTR_REGCOUNT
	.align		4
        /*0000*/ 	.byte	0x04, 0x2f
        /*0002*/ 	.short	(.L_1 - .L_0)
	.align		4
.L_0:
        /*0004*/ 	.word	index@(_Z15MatrixMulKernelPfS_S_i)
        /*0008*/ 	.word	0x00000028


	//----- nvinfo : EIATTR_FRAME_SIZE
	.align		4
.L_1:
        /*000c*/ 	.byte	0x04, 0x11
        /*000e*/ 	.short	(.L_3 - .L_2)
	.align		4
.L_2:
        /*0010*/ 	.word	index@(_Z15MatrixMulKernelPfS_S_i)
        /*0014*/ 	.word	0x00000000


	//----- nvinfo : EIATTR_MIN_STACK_SIZE
	.align		4
.L_3:
        /*0018*/ 	.byte	0x04, 0x12
        /*001a*/ 	.short	(.L_5 - .L_4)
	.align		4
.L_4:
        /*001c*/ 	.word	index@(_Z15MatrixMulKernelPfS_S_i)
        /*0020*/ 	.word	0x00000000
.L_5:


//--------------------- .nv.compat                --------------------------
	.section	.nv.compat,"",@"SHT_CUDA_COMPAT_INFO"
	.align	4
        /*0000*/ 	.byte	0x02, 0x09, 0x00, 0x00, 0x02, 0x02, 0x01, 0x00, 0x02, 0x05, 0x05, 0x00, 0x03, 0x07, 0x01, 0x01
        /*0010*/ 	.byte	0x02, 0x03, 0x00, 0x00, 0x02, 0x06, 0x01, 0x00, 0x04, 0x0b, 0x08, 0x00, 0x09, 0x00, 0x00, 0x00
        /*0020*/ 	.byte	0x00, 0x00, 0x00, 0x00


//--------------------- .nv.info._Z15MatrixMulKernelPfS_S_i --------------------------
	.section	.nv.info._Z15MatrixMulKernelPfS_S_i,"",@"SHT_CUDA_INFO"
	.sectionflags	@""
	.align	4


	//----- nvinfo : EIATTR_CUDA_API_VERSION
	.align		4
        /*0000*/ 	.byte	0x04, 0x37
        /*0002*/ 	.short	(.L_7 - .L_6)
.L_6:
        /*0004*/ 	.word	0x00000082


	//----- nvinfo : EIATTR_KPARAM_INFO
	.align		4
.L_7:
        /*0008*/ 	.byte	0x04, 0x17
        /*000a*/ 	.short	(.L_9 - .L_8)
.L_8:
        /*000c*/ 	.word	0x00000000
        /*0010*/ 	.short	0x0003
        /*0012*/ 	.short	0x0018
        /*0014*/ 	.byte	0x00, 0xf0, 0x11, 0x00


	//----- nvinfo : EIATTR_KPARAM_INFO
	.align		4
.L_9:
        /*0018*/ 	.byte	0x04, 0x17
        /*001a*/ 	.short	(.L_11 - .L_10)
.L_10:
        /*001c*/ 	.word	0x00000000
        /*0020*/ 	.short	0x0002
        /*0022*/ 	.short	0x0010
        /*0024*/ 	.byte	0x00, 0xf5, 0x21, 0x00


	//----- nvinfo : EIATTR_KPARAM_INFO
	.align		4
.L_11:
        /*0028*/ 	.byte	0x04, 0x17
        /*002a*/ 	.short	(.L_13 - .L_12)
.L_12:
        /*002c*/ 	.word	0x00000000
        /*0030*/ 	.short	0x0001
        /*0032*/ 	.short	0x0008
        /*0034*/ 	.byte	0x00, 0xf5, 0x21, 0x00


	//----- nvinfo : EIATTR_KPARAM_INFO
	.align		4
.L_13:
        /*0038*/ 	.byte	0x04, 0x17
        /*003a*/ 	.short	(.L_15 - .L_14)
.L_14:
        /*003c*/ 	.word	0x00000000
        /*0040*/ 	.short	0x0000
        /*0042*/ 	.short	0x0000
        /*0044*/ 	.byte	0x00, 0xf5, 0x21, 0x00


	//----- nvinfo : EIATTR_SPARSE_MMA_MASK
	.align		4
.L_15:
        /*0048*/ 	.byte	0x03, 0x50
        /*004a*/ 	.short	0x0000


	//----- nvinfo : EIATTR_MAXREG_COUNT
	.align		4
        /*004c*/ 	.byte	0x03, 0x1b
        /*004e*/ 	.short	0x00ff


	//----- nvinfo : EIATTR_NUM_BARRIERS
	.align		4
        /*0050*/ 	.byte	0x02, 0x4c
        /*0052*/ 	.byte	0x01
	.zero		1


	//----- nvinfo : EIATTR_MERCURY_ISA_VERSION
	.align		4
        /*0054*/ 	.byte	0x03, 0x5f
        /*0056*/ 	.short	0x0101


	//----- nvinfo : EIATTR_VRC_CTA_INIT_COUNT
	.align		4
        /*0058*/ 	.byte	0x02, 0x4a
	.zero		1
	.zero		1


	//----- nvinfo : EIATTR_EXIT_INSTR_OFFSETS
	.align		4
        /*005c*/ 	.byte	0x04, 0x1c
        /*005e*/ 	.short	(.L_17 - .L_16)


	//   ....[0]....
.L_16:
        /*0060*/ 	.word	0x00000fb0


	//----- nvinfo : EIATTR_CBANK_PARAM_SIZE
	.align		4
.L_17:
        /*0064*/ 	.byte	0x03, 0x19
        /*0066*/ 	.short	0x001c


	//----- nvinfo : EIATTR_PARAM_CBANK
	.align		4
        /*0068*/ 	.byte	0x04, 0x0a
        /*006a*/ 	.short	(.L_19 - .L_18)
	.align		4
.L_18:
        /*006c*/ 	.word	index@(.nv.constant0._Z15MatrixMulKernelPfS_S_i)
        /*0070*/ 	.short	0x0380
        /*0072*/ 	.short	0x001c


	//----- nvinfo : EIATTR_SW_WAR
	.align		4
.L_19:
        /*0074*/ 	.byte	0x04, 0x36
        /*0076*/ 	.short	(.L_21 - .L_20)
.L_20:
        /*0078*/ 	.word	0x00000008
.L_21:


//--------------------- .nv.callgraph             --------------------------
	.section	.nv.callgraph,"",@"SHT_CUDA_CALLGRAPH"
	.align	4
	.sectionentsize	8
	.align		4
        /*0000*/ 	.word	0x00000000
	.align		4
        /*0004*/ 	.word	0xffffffff
	.align		4
        /*0008*/ 	.word	0x00000000
	.align		4
        /*000c*/ 	.word	0xfffffffe
	.align		4
        /*0010*/ 	.word	0x00000000
	.align		4
        /*0014*/ 	.word	0xfffffffd
	.align		4
        /*0018*/ 	.word	0x00000000
	.align		4
        /*001c*/ 	.word	0xfffffffc


//--------------------- .text._Z15MatrixMulKernelPfS_S_i --------------------------
	.section	.text._Z15MatrixMulKernelPfS_S_i,"ax",@progbits
	.align	128
        .global         _Z15MatrixMulKernelPfS_S_i
        .type           _Z15MatrixMulKernelPfS_S_i,@function
        .size           _Z15MatrixMulKernelPfS_S_i,(.L_x_6 - _Z15MatrixMulKernelPfS_S_i)
        .other          _Z15MatrixMulKernelPfS_S_i,@"STO_CUDA_ENTRY STV_DEFAULT"
_Z15MatrixMulKernelPfS_S_i:
.text._Z15MatrixMulKernelPfS_S_i:
[----:B------:R-:W-:Y:S08]  /*0000*/  LDC R1, c[0x0][0x37c] ;  /* 0x0000df00ff017b82 */ /* 0x000ff00000000800 */
[----:B------:R-:W0:Y:S01]  /*0010*/  LDC R3, c[0x0][0x398] ;  /* 0x0000e600ff037b82 */ /* 0x000e220000000800 */
[----:B------:R-:W1:Y:S01]  /*0020*/  S2R R0, SR_TID.Y ;  /* 0x0000000000007919 */ /* 0x000e620000002200 */
[----:B------:R-:W2:Y:S01]  /*0030*/  LDCU.64 UR8, c[0x0][0x358] ;  /* 0x00006b00ff0877ac */ /* 0x000ea20008000a00 */
[----:B------:R-:W-:Y:S01]  /*0040*/  HFMA2 R30, -RZ, RZ, 0, 0 ;  /* 0x00000000ff1e7431 */ /* 0x000fe200000001ff */
[----:B------:R-:W3:Y:S04]  /*0050*/  S2R R11, SR_TID.X ;  /* 0x00000000000b7919 */ /* 0x000ee80000002100 */
[----:B------:R-:W1:Y:S08]  /*0060*/  S2UR UR5, SR_CTAID.Y ;  /* 0x00000000000579c3 */ /* 0x000e700000002600 */
[----:B------:R-:W3:Y:S01]  /*0070*/  S2UR UR4, SR_CTAID.X ;  /* 0x00000000000479c3 */ /* 0x000ee20000002500 */
[----:B0-----:R-:W-:-:S02]  /*0080*/  ISETP.GE.AND P0, PT, R3, 0x1, PT ;  /* 0x000000010300780c */ /* 0x001fc40003f06270 */
[----:B-1----:R-:W-:Y:S02]  /*0090*/  IADD3 R4, PT, PT, R0, UR5, RZ ;  /* 0x0000000500047c10 */ /* 0x002fe4000fffe0ff */
[----:B---3--:R-:W-:-:S09]  /*00a0*/  IADD3 R6, PT, PT, R11, UR4, RZ ;  /* 0x000000040b067c10 */ /* 0x008fd2000fffe0ff */
[----:B--2---:R-:W-:Y:S05]  /*00b0*/  @!P0 BRA `(.L_x_0) ;  /* 0x0000000c00ac8947 */ /* 0x004fea0003800000 */
[----:B------:R-:W0:Y:S01]  /*00c0*/  S2UR UR6, SR_CgaCtaId ;  /* 0x00000000000679c3 */ /* 0x000e220000008800 */
[----:B------:R-:W-:Y:S01]  /*00d0*/  UMOV UR4, 0x400 ;  /* 0x0000040000047882 */ /* 0x000fe20000000000 */
[C---:B------:R-:W-:Y:S01]  /*00e0*/  ISETP.GE.U32.AND P1, PT, R3.reuse, 0x8, PT ;  /* 0x000000080300780c */ /* 0x040fe20003f26070 */
[----:B------:R-:W-:Y:S01]  /*00f0*/  UIADD3 UR5, UPT, UPT, UR4, 0x4, URZ ;  /* 0x0000000404057890 */ /* 0x000fe2000fffe0ff */
[----:B------:R-:W-:Y:S01]  /*0100*/  LOP3.LUT R5, R3, 0x7, RZ, 0xc0, !PT ;  /* 0x0000000703057812 */ /* 0x000fe200078ec0ff */
[----:B------:R-:W-:Y:S01]  /*0110*/  IMAD R7, R4, R3, R11 ;  /* 0x0000000304077224 */ /* 0x000fe200078e020b */
[----:B------:R-:W-:Y:S02]  /*0120*/  MOV R30, RZ ;  /* 0x000000ff001e7202 */ /* 0x000fe40000000f00 */
[----:B------:R-:W-:Y:S02]  /*0130*/  ISETP.NE.AND P0, PT, R5, RZ, PT ;  /* 0x000000ff0500720c */ /* 0x000fe40003f05270 */
[----:B------:R-:W-:Y:S01]  /*0140*/  MOV R10, RZ ;  /* 0x000000ff000a7202 */ /* 0x000fe20000000f00 */
[----:B0-----:R-:W-:-:S02]  /*0150*/  ULEA UR4, UR6, UR4, 0x18 ;  /* 0x0000000406047291 */ /* 0x001fc4000f8ec0ff */
[----:B------:R-:W-:-:S04]  /*0160*/  ULEA UR5, UR6, UR5, 0x18 ;  /* 0x0000000506057291 */ /* 0x000fc8000f8ec0ff */
[C---:B------:R-:W-:Y:S02]  /*0170*/  LEA R8, R0.reuse, UR4, 0x2 ;  /* 0x0000000400087c11 */ /* 0x040fe4000f8e10ff */
[C---:B------:R-:W-:Y:S02]  /*0180*/  LEA R9, R11.reuse, UR5, 0x2 ;  /* 0x000000050b097c11 */ /* 0x040fe4000f8e10ff */
[----:B------:R-:W-:Y:S02]  /*0190*/  LEA R11, R11, R8, 0x2 ;  /* 0x000000080b0b7211 */ /* 0x000fe400078e10ff */
[----:B------:R-:W-:Y:S01]  /*01a0*/  LEA R12, R0, R9, 0x2 ;  /* 0x00000009000c7211 */ /* 0x000fe200078e10ff */
[----:B------:R-:W-:Y:S06]  /*01b0*/  @!P1 BRA `(.L_x_1) ;  /* 0x0000000400c89947 */ /* 0x000fec0003800000 */
[CC--:B------:R-:W-:Y:S01]  /*01c0*/  IMAD R13, R0.reuse, R3.reuse, R3 ;  /* 0x00000003000d7224 */ /* 0x0c0fe200078e0203 */
[C---:B------:R-:W-:Y:S01]  /*01d0*/  IADD3 R16, PT, PT, R0.reuse, 0x2, RZ ;  /* 0x0000000200107810 */ /* 0x040fe20007ffe0ff */
[CCC-:B------:R-:W-:Y:S01]  /*01e0*/  IMAD R29, R0.reuse, R3.reuse, R6.reuse ;  /* 0x00000003001d7224 */ /* 0x1c0fe200078e0206 */
[C---:B------:R-:W-:Y:S02]  /*01f0*/  IADD3 R15, PT, PT, R0.reuse, 0x3, RZ ;  /* 0x00000003000f7810 */ /* 0x040fe40007ffe0ff */
[----:B------:R-:W-:Y:S01]  /*0200*/  IADD3 R17, PT, PT, R0, 0x4, RZ ;  /* 0x0000000400117810 */ /* 0x000fe20007ffe0ff */
[-CC-:B------:R-:W-:Y:S01]  /*0210*/  IMAD R16, R16, R3.reuse, R6.reuse ;  /* 0x0000000310107224 */ /* 0x180fe200078e0206 */
[C---:B------:R-:W-:Y:S01]  /*0220*/  IADD3 R26, PT, PT, R0.reuse, 0x5, RZ ;  /* 0x00000005001a7810 */ /* 0x040fe20007ffe0ff */
[-CC-:B------:R-:W-:Y:S01]  /*0230*/  IMAD R15, R15, R3.reuse, R6.reuse ;  /* 0x000000030f0f7224 */ /* 0x180fe200078e0206 */
[C---:B------:R-:W-:Y:S01]  /*0240*/  IADD3 R27, PT, PT, R0.reuse, 0x6, RZ ;  /* 0x00000006001b7810 */ /* 0x040fe20007ffe0ff */
[-CC-:B------:R-:W-:Y:S01]  /*0250*/  IMAD R17, R17, R3.reuse, R6.reuse ;  /* 0x0000000311117224 */ /* 0x180fe200078e0206 */
[----:B------:R-:W-:Y:S01]  /*0260*/  IADD3 R28, PT, PT, R0, 0x7, RZ ;  /* 0x00000007001c7810 */ /* 0x000fe20007ffe0ff */
[-CC-:B------:R-:W-:Y:S01]  /*0270*/  IMAD R26, R26, R3.reuse, R6.reuse ;  /* 0x000000031a1a7224 */ /* 0x180fe200078e0206 */
[----:B------:R-:W-:Y:S01]  /*0280*/  LOP3.LUT R10, R3, 0x7ffffff8, RZ, 0xc0, !PT ;  /* 0x7ffffff8030a7812 */ /* 0x000fe200078ec0ff */
[--C-:B------:R-:W-:Y:S01]  /*0290*/  IMAD R27, R27, R3, R6.reuse ;  /* 0x000000031b1b7224 */ /* 0x100fe200078e0206 */
[----:B------:R-:W-:Y:S01]  /*02a0*/  IADD3 R14, PT, PT, R6, R13, RZ ;  /* 0x0000000d060e7210 */ /* 0x000fe20007ffe0ff */
[----:B------:R-:W-:Y:S01]  /*02b0*/  IMAD R28, R28, R3, R6 ;  /* 0x000000031c1c7224 */ /* 0x000fe200078e0206 */
[----:B------:R-:W-:-:S02]  /*02c0*/  MOV R30, RZ ;  /* 0x000000ff001e7202 */ /* 0x000fc40000000f00 */
[----:B------:R-:W-:Y:S02]  /*02d0*/  MOV R2, R7 ;  /* 0x0000000700027202 */ /* 0x000fe40000000f00 */
[----:B------:R-:W-:-:S07]  /*02e0*/  IADD3 R13, PT, PT, -R10, RZ, RZ ;  /* 0x000000ff0a0d7210 */ /* 0x000fce0007ffe1ff */
.L_x_2:
[----:B------:R-:W0:Y:S08]  /*02f0*/  LDC.64 R18, c[0x0][0x380] ;  /* 0x0000e000ff127b82 */ /* 0x000e300000000a00 */
[----:B------:R-:W1:Y:S01]  /*0300*/  LDC.64 R20, c[0x0][0x388] ;  /* 0x0000e200ff147b82 */ /* 0x000e620000000a00 */
[----:B0-----:R-:W-:-:S05]  /*0310*/  IMAD.WIDE R18, R2, 0x4, R18 ;  /* 0x0000000402127825 */ /* 0x001fca00078e0212 */
[----:B------:R-:W2:Y:S01]  /*0320*/  LDG.E R32, desc[UR8][R18.64] ;  /* 0x0000000812207981 */ /* 0x000ea2000c1e1900 */
[----:B-1----:R-:W-:-:S05]  /*0330*/  IMAD.WIDE.U32 R24, R29, 0x4, R20 ;  /* 0x000000041d187825 */ /* 0x002fca00078e0014 */
[----:B------:R-:W3:Y:S01]  /*0340*/  LDG.E R31, desc[UR8][R24.64] ;  /* 0x00000008181f7981 */ /* 0x000ee2000c1e1900 */
[----:B------:R-:W-:-:S03]  /*0350*/  IMAD.WIDE.U32 R22, R14, 0x4, R20 ;  /* 0x000000040e167825 */ /* 0x000fc600078e0014 */
[----:B--2---:R-:W-:Y:S04]  /*0360*/  STS [R11], R32 ;  /* 0x000000200b007388 */ /* 0x004fe80000000800 */
[----:B---3--:R-:W-:Y:S01]  /*0370*/  STS [R12], R31 ;  /* 0x0000001f0c007388 */ /* 0x008fe20000000800 */
[----:B------:R-:W-:Y:S06]  /*0380*/  BAR.SYNC.DEFER_BLOCKING 0x0 ;  /* 0x0000000000007b1d */ /* 0x000fec0000010000 */
[----:B------:R-:W-:Y:S04]  /*0390*/  LDS R33, [R8] ;  /* 0x0000000008217984 */ /* 0x000fe80000000800 */
[----:B------:R-:W0:Y:S01]  /*03a0*/  LDS R34, [R9] ;  /* 0x0000000009227984 */ /* 0x000e220000000800 */
[----:B------:R-:W-:Y:S06]  /*03b0*/  BAR.SYNC.DEFER_BLOCKING 0x0 ;  /* 0x0000000000007b1d */ /* 0x000fec0000010000 */
[----:B------:R-:W2:Y:S04]  /*03c0*/  LDG.E R36, desc[UR8][R18.64+0x4] ;  /* 0x0000040812247981 */ /* 0x000ea8000c1e1900 */
[----:B------:R-:W3:Y:S01]  /*03d0*/  LDG.E R37, desc[UR8][R22.64] ;  /* 0x0000000816257981 */ /* 0x000ee2000c1e1900 */
[----:B------:R-:W-:-:S03]  /*03e0*/  IMAD.WIDE.U32 R24, R16, 0x4, R20 ;  /* 0x0000000410187825 */ /* 0x000fc600078e0014 */
[----:B--2---:R1:W-:Y:S04]  /*03f0*/  STS [R11], R36 ;  /* 0x000000240b007388 */ /* 0x0043e80000000800 */
[----:B---3--:R2:W-:Y:S01]  /*0400*/  STS [R12], R37 ;  /* 0x000000250c007388 */ /* 0x0085e20000000800 */
[----:B------:R-:W-:Y:S06]  /*0410*/  BAR.SYNC.DEFER_BLOCKING 0x0 ;  /* 0x0000000000007b1d */ /* 0x000fec0000010000 */
[----:B------:R-:W-:Y:S04]  /*0420*/  LDS R32, [R8] ;  /* 0x0000000008207984 */ /* 0x000fe80000000800 */
[----:B------:R-:W3:Y:S01]  /*0430*/  LDS R31, [R9] ;  /* 0x00000000091f7984 */ /* 0x000ee20000000800 */
[----:B------:R-:W-:Y:S06]  /*0440*/  BAR.SYNC.DEFER_BLOCKING 0x0 ;  /* 0x0000000000007b1d */ /* 0x000fec0000010000 */
[----:B------:R-:W4:Y:S04]  /*0450*/  LDG.E R25, desc[UR8][R24.64] ;  /* 0x0000000818197981 */ /* 0x000f28000c1e1900 */
[----:B------:R-:W5:Y:S01]  /*0460*/  LDG.E R24, desc[UR8][R18.64+0x8] ;  /* 0x0000080812187981 */ /* 0x000f62000c1e1900 */
[----:B0-----:R-:W-:Y:S01]  /*0470*/  FFMA R35, R33, R34, R30 ;  /* 0x0000002221237223 */ /* 0x001fe2000000001e */
[----:B------:R-:W-:-:S02]  /*0480*/  IMAD.WIDE.U32 R22, R15, 0x4, R20 ;  /* 0x000000040f167825 */ /* 0x000fc400078e0014 */
[----:B-----5:R-:W-:Y:S04]  /*0490*/  STS [R11], R24 ;  /* 0x000000180b007388 */ /* 0x020fe80000000800 */
[----:B----4-:R0:W-:Y:S01]  /*04a0*/  STS [R12], R25 ;  /* 0x000000190c007388 */ /* 0x0101e20000000800 */
[----:B------:R-:W-:Y:S06]  /*04b0*/  BAR.SYNC.DEFER_BLOCKING 0x0 ;  /* 0x0000000000007b1d */ /* 0x000fec0000010000 */
[----:B------:R-:W-:Y:S04]  /*04c0*/  LDS R33, [R8] ;  /* 0x0000000008217984 */ /* 0x000fe80000000800 */
[----:B------:R-:W4:Y:S01]  /*04d0*/  LDS R34, [R9] ;  /* 0x0000000009227984 */ /* 0x000f220000000800 */
[----:B------:R-:W-:Y:S06]  /*04e0*/  BAR.SYNC.DEFER_BLOCKING 0x0 ;  /* 0x0000000000007b1d */ /* 0x000fec0000010000 */
[----:B-1----:R-:W5:Y:S04]  /*04f0*/  LDG.E R36, desc[UR8][R18.64+0xc] ;  /* 0x00000c0812247981 */ /* 0x002f68000c1e1900 */
[----:B--2---:R-:W2:Y:S01]  /*0500*/  LDG.E R37, desc[UR8][R22.64] ;  /* 0x0000000816257981 */ /* 0x004ea2000c1e1900 */
[----:B---3--:R-:W-:Y:S01]  /*0510*/  FFMA R32, R32, R31, R35 ;  /* 0x0000001f20207223 */ /* 0x008fe20000000023 */
[----:B0-----:R-:W-:-:S02]  /*0520*/  IMAD.WIDE.U32 R24, R17, 0x4, R20 ;  /* 0x0000000411187825 */ /* 0x001fc400078e0014 */
[----:B-----5:R-:W-:Y:S04]  /*0530*/  STS [R11], R36 ;  /* 0x000000240b007388 */ /* 0x020fe80000000800 */
[----:B--2---:R0:W-:Y:S01]  /*0540*/  STS [R12], R37 ;  /* 0x000000250c007388 */ /* 0x0041e20000000800 */
[----:B------:R-:W-:Y:S06]  /*0550*/  BAR.SYNC.DEFER_BLOCKING 0x0 ;  /* 0x0000000000007b1d */ /* 0x000fec0000010000 */
[----:B------:R-:W-:Y:S04]  /*0560*/  LDS R31, [R8] ;  /* 0x00000000081f7984 */ /* 0x000fe80000000800 */
[----:B------:R-:W1:Y:S01]  /*0570*/  LDS R30, [R9] ;  /* 0x00000000091e7984 */ /* 0x000e620000000800 */
[----:B------:R-:W-:Y:S06]  /*0580*/  BAR.SYNC.DEFER_BLOCKING 0x0 ;  /* 0x0000000000007b1d */ /* 0x000fec0000010000 */
[----:B------:R-:W2:Y:S04]  /*0590*/  LDG.E R35, desc[UR8][R18.64+0x10] ;  /* 0x0000100812237981 */ /* 0x000ea8000c1e1900 */
[----:B------:R-:W3:Y:S01]  /*05a0*/  LDG.E R25, desc[UR8][R24.64] ;  /* 0x0000000818197981 */ /* 0x000ee2000c1e1900 */
[----:B----4-:R-:W-:Y:S01]  /*05b0*/  FFMA R32, R33, R34, R32 ;  /* 0x0000002221207223 */ /* 0x010fe20000000020 */
[----:B------:R-:W-:-:S02]  /*05c0*/  IMAD.WIDE.U32 R22, R26, 0x4, R20 ;  /* 0x000000041a167825 */ /* 0x000fc400078e0014 */
[----:B--2---:R-:W-:Y:S04]  /*05d0*/  STS [R11], R35 ;  /* 0x000000230b007388 */ /* 0x004fe80000000800 */
[----:B---3--:R-:W-:Y:S01]  /*05e0*/  STS [R12], R25 ;  /* 0x000000190c007388 */ /* 0x008fe20000000800 */
[----:B------:R-:W-:Y:S06]  /*05f0*/  BAR.SYNC.DEFER_BLOCKING 0x0 ;  /* 0x0000000000007b1d */ /* 0x000fec0000010000 */
[----:B------:R-:W-:Y:S04]  /*0600*/  LDS R33, [R8] ;  /* 0x0000000008217984 */ /* 0x000fe80000000800 */
[----:B------:R-:W2:Y:S01]  /*0610*/  LDS R34, [R9] ;  /* 0x0000000009227984 */ /* 0x000ea20000000800 */
[----:B------:R-:W-:Y:S06]  /*0620*/  BAR.SYNC.DEFER_BLOCKING 0x0 ;  /* 0x0000000000007b1d */ /* 0x000fec0000010000 */
[----:B0-----:R-:W3:Y:S04]  /*0630*/  LDG.E R37, desc[UR8][R18.64+0x14] ;  /* 0x0000140812257981 */ /* 0x001ee8000c1e1900 */
[----:B------:R-:W4:Y:S04]  /*0640*/  LDG.E R23, desc[UR8][R22.64] ;  /* 0x0000000816177981 */ /* 0x000f28000c1e1900 */
[----:B---3--:R-:W-:Y:S04]  /*0650*/  STS [R11], R37 ;  /* 0x000000250b007388 */ /* 0x008fe80000000800 */
[----:B----4-:R-:W-:Y:S01]  /*0660*/  STS [R12], R23 ;  /* 0x000000170c007388 */ /* 0x010fe20000000800 */
[----:B------:R-:W-:Y:S06]  /*0670*/  BAR.SYNC.DEFER_BLOCKING 0x0 ;  /* 0x0000000000007b1d */ /* 0x000fec0000010000 */
[----:B------:R-:W-:Y:S04]  /*0680*/  LDS R35, [R8] ;  /* 0x0000000008237984 */ /* 0x000fe80000000800 */
[----:B------:R-:W0:Y:S01]  /*0690*/  LDS R36, [R9] ;  /* 0x0000000009247984 */ /* 0x000e220000000800 */
[----:B------:R-:W-:Y:S06]  /*06a0*/  BAR.SYNC.DEFER_BLOCKING 0x0 ;  /* 0x0000000000007b1d */ /* 0x000fec0000010000 */
[----:B------:R-:W3:Y:S04]  /*06b0*/  LDG.E R24, desc[UR8][R18.64+0x18] ;  /* 0x0000180812187981 */ /* 0x000ee8000c1e1900 */
[----:B---3--:R3:W-:Y:S02]  /*06c0*/  STS [R11], R24 ;  /* 0x000000180b007388 */ /* 0x0087e40000000800 */
[----:B---3--:R-:W-:-:S06]  /*06d0*/  IMAD.WIDE.U32 R24, R27, 0x4, R20 ;  /* 0x000000041b187825 */ /* 0x008fcc00078e0014 */
[----:B------:R-:W3:Y:S01]  /*06e0*/  LDG.E R25, desc[UR8][R24.64] ;  /* 0x0000000818197981 */ /* 0x000ee2000c1e1900 */
[----:B------:R-:W-:-:S03]  /*06f0*/  IMAD.WIDE.U32 R20, R28, 0x4, R20 ;  /* 0x000000041c147825 */ /* 0x000fc600078e0014 */
[----:B---3--:R-:W-:Y:S01]  /*0700*/  STS [R12], R25 ;  /* 0x000000190c007388 */ /* 0x008fe20000000800 */
[----:B------:R-:W-:Y:S06]  /*0710*/  BAR.SYNC.DEFER_BLOCKING 0x0 ;  /* 0x0000000000007b1d */ /* 0x000fec0000010000 */
[----:B------:R-:W-:Y:S04]  /*0720*/  LDS R22, [R8] ;  /* 0x0000000008167984 */ /* 0x000fe80000000800 */
[----:B------:R-:W3:Y:S01]  /*0730*/  LDS R23, [R9] ;  /* 0x0000000009177984 */ /* 0x000ee20000000800 */
[----:B------:R-:W-:Y:S06]  /*0740*/  BAR.SYNC.DEFER_BLOCKING 0x0 ;  /* 0x0000000000007b1d */ /* 0x000fec0000010000 */
[----:B------:R-:W4:Y:S04]  /*0750*/  LDG.E R37, desc[UR8][R18.64+0x1c] ;  /* 0x00001c0812257981 */ /* 0x000f28000c1e1900 */
[----:B------:R-:W5:Y:S01]  /*0760*/  LDG.E R21, desc[UR8][R20.64] ;  /* 0x0000000814157981 */ /* 0x000f62000c1e1900 */
[----:B------:R-:W-:Y:S01]  /*0770*/  IADD3 R13, PT, PT, R13, 0x8, RZ ;  /* 0x000000080d0d7810 */ /* 0x000fe20007ffe0ff */
[----:B-1----:R-:W-:-:S03]  /*0780*/  FFMA R30, R31, R30, R32 ;  /* 0x0000001e1f1e7223 */ /* 0x002fc60000000020 */
[----:B------:R-:W-:Y:S01]  /*0790*/  ISETP.NE.AND P1, PT, R13, RZ, PT ;  /* 0x000000ff0d00720c */ /* 0x000fe20003f25270 */
[----:B--2---:R-:W-:-:S04]  /*07a0*/  FFMA R30, R33, R34, R30 ;  /* 0x00000022211e7223 */ /* 0x004fc8000000001e */
[----:B0-----:R-:W-:-:S04]  /*07b0*/  FFMA R35, R35, R36, R30 ;  /* 0x0000002423237223 */ /* 0x001fc8000000001e */
[----:B---3--:R-:W-:Y:S01]  /*07c0*/  FFMA R22, R22, R23, R35 ;  /* 0x0000001716167223 */ /* 0x008fe20000000023 */
[----:B------:R-:W-:Y:S01]  /*07d0*/  VIADD R2, R2, 0x8 ;  /* 0x0000000802027836 */ /* 0x000fe20000000000 */
[C---:B------:R-:W-:Y:S02]  /*07e0*/  LEA R14, R3.reuse, R14, 0x3 ;  /* 0x0000000e030e7211 */ /* 0x040fe400078e18ff */
[C---:B------:R-:W-:Y:S02]  /*07f0*/  LEA R16, R3.reuse, R16, 0x3 ;  /* 0x0000001003107211 */ /* 0x040fe400078e18ff */
[C---:B------:R-:W-:Y:S02]  /*0800*/  LEA R15, R3.reuse, R15, 0x3 ;  /* 0x0000000f030f7211 */ /* 0x040fe400078e18ff */
[C---:B------:R-:W-:Y:S02]  /*0810*/  LEA R17, R3.reuse, R17, 0x3 ;  /* 0x0000001103117211 */ /* 0x040fe400078e18ff */
[----:B------:R-:W-:-:S02]  /*0820*/  LEA R26, R3, R26, 0x3 ;  /* 0x0000001a031a7211 */ /* 0x000fc400078e18ff */
[C---:B------:R-:W-:Y:S02]  /*0830*/  LEA R27, R3.reuse, R27, 0x3 ;  /* 0x0000001b031b7211 */ /* 0x040fe400078e18ff */
[C---:B------:R-:W-:Y:S02]  /*0840*/  LEA R28, R3.reuse, R28, 0x3 ;  /* 0x0000001c031c7211 */ /* 0x040fe400078e18ff */
[----:B------:R-:W-:Y:S01]  /*0850*/  LEA R29, R3, R29, 0x3 ;  /* 0x0000001d031d7211 */ /* 0x000fe200078e18ff */
[----:B----4-:R-:W-:Y:S04]  /*0860*/  STS [R11], R37 ;  /* 0x000000250b007388 */ /* 0x010fe80000000800 */
[----:B-----5:R-:W-:Y:S01]  /*0870*/  STS [R12], R21 ;  /* 0x000000150c007388 */ /* 0x020fe20000000800 */
[----:B------:R-:W-:Y:S06]  /*0880*/  BAR.SYNC.DEFER_BLOCKING 0x0 ;  /* 0x0000000000007b1d */ /* 0x000fec0000010000 */
[----:B------:R-:W-:Y:S04]  /*0890*/  LDS R25, [R8] ;  /* 0x0000000008197984 */ /* 0x000fe80000000800 */
[----:B------:R-:W0:Y:S02]  /*08a0*/  LDS R24, [R9] ;  /* 0x0000000009187984 */ /* 0x000e240000000800 */
[----:B0-----:R-:W-:Y:S01]  /*08b0*/  FFMA R30, R25, R24, R22 ;  /* 0x00000018191e7223 */ /* 0x001fe20000000016 */
[----:B------:R-:W-:Y:S06]  /*08c0*/  BAR.SYNC.DEFER_BLOCKING 0x0 ;  /* 0x0000000000007b1d */ /* 0x000fec0000010000 */
[----:B------:R-:W-:Y:S05]  /*08d0*/  @P1 BRA `(.L_x_2) ;  /* 0xfffffff800841947 */ /* 0x000fea000383ffff */
.L_x_1:
[----:B------:R-:W-:Y:S05]  /*08e0*/  @!P0 BRA `(.L_x_0) ;  /* 0x0000000400a08947 */ /* 0x000fea0003800000 */
[----:B------:R-:W-:Y:S02]  /*08f0*/  ISETP.GE.U32.AND P0, PT, R5, 0x4, PT ;  /* 0x000000040500780c */ /* 0x000fe40003f06070 */
[----:B------:R-:W-:-:S04]  /*0900*/  LOP3.LUT R25, R3, 0x3, RZ, 0xc0, !PT ;  /* 0x0000000303197812 */ /* 0x000fc800078ec0ff */
[----:B------:R-:W-:-:S07]  /*0910*/  ISETP.NE.AND P1, PT, R25, RZ, PT ;  /* 0x000000ff1900720c */ /* 0x000fce0003f25270 */
[----:B------:R-:W-:Y:S06]  /*0920*/  @!P0 BRA `(.L_x_3) ;  /* 0x0000000000c88947 */ /* 0x000fec0003800000 */
[----:B------:R-:W0:Y:S01]  /*0930*/  LDC.64 R14, c[0x0][0x380] ;  /* 0x0000e000ff0e7b82 */ /* 0x000e220000000a00 */
[----:B------:R-:W-:Y:S01]  /*0940*/  IADD3 R2, PT, PT, R10, R0, RZ ;  /* 0x000000000a027210 */ /* 0x000fe20007ffe0ff */
[----:B------:R-:W-:-:S04]  /*0950*/  IMAD.IADD R5, R7, 0x1, R10 ;  /* 0x0000000107057824 */ /* 0x000fc800078e020a */
[----:B------:R-:W-:Y:S02]  /*0960*/  IMAD R2, R2, R3, R6 ;  /* 0x0000000302027224 */ /* 0x000fe400078e0206 */
[----:B------:R-:W1:Y:S01]  /*0970*/  LDC.64 R16, c[0x0][0x388] ;  /* 0x0000e200ff107b82 */ /* 0x000e620000000a00 */
[----:B0-----:R-:W-:-:S05]  /*0980*/  IMAD.WIDE R14, R5, 0x4, R14 ;  /* 0x00000004050e7825 */ /* 0x001fca00078e020e */
[----:B------:R-:W2:Y:S01]  /*0990*/  LDG.E R22, desc[UR8][R14.64] ;  /* 0x000000080e167981 */ /* 0x000ea2000c1e1900 */
[----:B-1----:R-:W-:-:S05]  /*09a0*/  IMAD.WIDE.U32 R20, R2, 0x4, R16 ;  /* 0x0000000402147825 */ /* 0x002fca00078e0010 */
[----:B------:R-:W3:Y:S01]  /*09b0*/  LDG.E R13, desc[UR8][R20.64] ;  /* 0x00000008140d7981 */ /* 0x000ee2000c1e1900 */
[----:B------:R-:W-:-:S05]  /*09c0*/  IADD3 R23, PT, PT, R2, R3, RZ ;  /* 0x0000000302177210 */ /* 0x000fca0007ffe0ff */
[C---:B------:R-:W-:Y:S01]  /*09d0*/  IMAD.WIDE.U32 R18, R23.reuse, 0x4, R16 ;  /* 0x0000000417127825 */ /* 0x040fe200078e0010 */
        /* <DEDUP_REMOVED lines=8> */
[----:B------:R-:W-:-:S05]  /*0a60*/  IADD3 R23, PT, PT, R23, R3, RZ ;  /* 0x0000000317177210 */ /* 0x000fca0007ffe0ff */
[C---:B------:R-:W-:Y:S01]  /*0a70*/  IMAD.WIDE.U32 R20, R23.reuse, 0x4, R16 ;  /* 0x0000000417147825 */ /* 0x040fe200078e0010 */
[----:B--2---:R1:W-:Y:S04]  /*0a80*/  STS [R11], R24 ;  /* 0x000000180b007388 */ /* 0x0043e80000000800 */
[----:B---3--:R-:W-:Y:S01]  /*0a90*/  STS [R12], R19 ;  /* 0x000000130c007388 */ /* 0x008fe20000000800 */
[----:B------:R-:W-:Y:S06]  /*0aa0*/  BAR.SYNC.DEFER_BLOCKING 0x0 ;  /* 0x0000000000007b1d */ /* 0x000fec0000010000 */
[----:B------:R-:W-:Y:S04]  /*0ab0*/  LDS R13, [R8] ;  /* 0x00000000080d7984 */ /* 0x000fe80000000800 */
[----:B------:R-:W2:Y:S01]  /*0ac0*/  LDS R22, [R9] ;  /* 0x0000000009167984 */ /* 0x000ea20000000800 */
[----:B------:R-:W-:Y:S06]  /*0ad0*/  BAR.SYNC.DEFER_BLOCKING 0x0 ;  /* 0x0000000000007b1d */ /* 0x000fec0000010000 */
[----:B------:R-:W3:Y:S04]  /*0ae0*/  LDG.E R26, desc[UR8][R14.64+0x8] ;  /* 0x000008080e1a7981 */ /* 0x000ee8000c1e1900 */
[----:B------:R-:W4:Y:S01]  /*0af0*/  LDG.E R21, desc[UR8][R20.64] ;  /* 0x0000000814157981 */ /* 0x000f22000c1e1900 */
[----:B------:R-:W-:-:S05]  /*0b00*/  IADD3 R23, PT, PT, R23, R3, RZ ;  /* 0x0000000317177210 */ /* 0x000fca0007ffe0ff */
[----:B------:R-:W-:Y:S01]  /*0b10*/  IMAD.WIDE.U32 R16, R23, 0x4, R16 ;  /* 0x0000000417107825 */ /* 0x000fe200078e0010 */
[----:B---3--:R-:W-:Y:S04]  /*0b20*/  STS [R11], R26 ;  /* 0x0000001a0b007388 */ /* 0x008fe80000000800 */
[----:B----4-:R-:W-:Y:S01]  /*0b30*/  STS [R12], R21 ;  /* 0x000000150c007388 */ /* 0x010fe20000000800 */
[----:B------:R-:W-:Y:S06]  /*0b40*/  BAR.SYNC.DEFER_BLOCKING 0x0 ;  /* 0x0000000000007b1d */ /* 0x000fec0000010000 */
[----:B------:R-:W-:Y:S04]  /*0b50*/  LDS R19, [R8] ;  /* 0x0000000008137984 */ /* 0x000fe80000000800 */
[----:B------:R-:W3:Y:S01]  /*0b60*/  LDS R18, [R9] ;  /* 0x0000000009127984 */ /* 0x000ee20000000800 */
[----:B------:R-:W-:Y:S06]  /*0b70*/  BAR.SYNC.DEFER_BLOCKING 0x0 ;  /* 0x0000000000007b1d */ /* 0x000fec0000010000 */
[----:B-1----:R-:W4:Y:S04]  /*0b80*/  LDG.E R24, desc[UR8][R14.64+0xc] ;  /* 0x00000c080e187981 */ /* 0x002f28000c1e1900 */
[----:B------:R-:W5:Y:S01]  /*0b90*/  LDG.E R17, desc[UR8][R16.64] ;  /* 0x0000000810117981 */ /* 0x000f62000c1e1900 */
[----:B0-----:R-:W-:-:S04]  /*0ba0*/  FFMA R2, R5, R2, R30 ;  /* 0x0000000205027223 */ /* 0x001fc8000000001e */
[----:B--2---:R-:W-:-:S04]  /*0bb0*/  FFMA R2, R13, R22, R2 ;  /* 0x000000160d027223 */ /* 0x004fc80000000002 */
[----:B---3--:R-:W-:Y:S01]  /*0bc0*/  FFMA R2, R19, R18, R2 ;  /* 0x0000001213027223 */ /* 0x008fe20000000002 */
[----:B------:R-:W-:Y:S01]  /*0bd0*/  IADD3 R10, PT, PT, R10, 0x4, RZ ;  /* 0x000000040a0a7810 */ /* 0x000fe20007ffe0ff */
[----:B----4-:R-:W-:Y:S04]  /*0be0*/  STS [R11], R24 ;  /* 0x000000180b007388 */ /* 0x010fe80000000800 */
[----:B-----5:R-:W-:Y:S01]  /*0bf0*/  STS [R12], R17 ;  /* 0x000000110c007388 */ /* 0x020fe20000000800 */
[----:B------:R-:W-:Y:S06]  /*0c00*/  BAR.SYNC.DEFER_BLOCKING 0x0 ;  /* 0x0000000000007b1d */ /* 0x000fec0000010000 */
[----:B------:R-:W-:Y:S04]  /*0c10*/  LDS R23, [R8] ;  /* 0x0000000008177984 */ /* 0x000fe80000000800 */
[----:B------:R-:W0:Y:S02]  /*0c20*/  LDS R20, [R9] ;  /* 0x0000000009147984 */ /* 0x000e240000000800 */
[----:B0-----:R-:W-:Y:S01]  /*0c30*/  FFMA R30, R23, R20, R2 ;  /* 0x00000014171e7223 */ /* 0x001fe20000000002 */
[----:B------:R-:W-:Y:S06]  /*0c40*/  BAR.SYNC.DEFER_BLOCKING 0x0 ;  /* 0x0000000000007b1d */ /* 0x000fec0000010000 */
.L_x_3:
[----:B------:R-:W-:Y:S05]  /*0c50*/  @!P1 BRA `(.L_x_0) ;  /* 0x0000000000c49947 */ /* 0x000fea0003800000 */
[----:B------:R-:W-:Y:S02]  /*0c60*/  ISETP.NE.AND P0, PT, R25, 0x1, PT ;  /* 0x000000011900780c */ /* 0x000fe40003f05270 */
[----:B------:R-:W-:-:S04]  /*0c70*/  LOP3.LUT R2, R3, 0x1, RZ, 0xc0, !PT ;  /* 0x0000000103027812 */ /* 0x000fc800078ec0ff */
[----:B------:R-:W-:-:S07]  /*0c80*/  ISETP.NE.U32.AND P1, PT, R2, 0x1, PT ;  /* 0x000000010200780c */ /* 0x000fce0003f25070 */
[----:B------:R-:W-:Y:S06]  /*0c90*/  @!P0 BRA `(.L_x_4) ;  /* 0x0000000000708947 */ /* 0x000fec0003800000 */
[----:B------:R-:W0:Y:S01]  /*0ca0*/  LDC.64 R14, c[0x0][0x380] ;  /* 0x0000e000ff0e7b82 */ /* 0x000e220000000a00 */
[----:B------:R-:W-:Y:S02]  /*0cb0*/  IADD3 R2, PT, PT, R10, R0, RZ ;  /* 0x000000000a027210 */ /* 0x000fe40007ffe0ff */
[----:B------:R-:W-:-:S03]  /*0cc0*/  IADD3 R5, PT, PT, R7, R10, RZ ;  /* 0x0000000a07057210 */ /* 0x000fc60007ffe0ff */
[----:B------:R-:W-:Y:S02]  /*0cd0*/  IMAD R13, R2, R3, R6 ;  /* 0x00000003020d7224 */ /* 0x000fe400078e0206 */
[----:B------:R-:W1:Y:S01]  /*0ce0*/  LDC.64 R16, c[0x0][0x388] ;  /* 0x0000e200ff107b82 */ /* 0x000e620000000a00 */
[----:B0-----:R-:W-:-:S05]  /*0cf0*/  IMAD.WIDE R14, R5, 0x4, R14 ;  /* 0x00000004050e7825 */ /* 0x001fca00078e020e */
[----:B------:R-:W2:Y:S01]  /*0d00*/  LDG.E R2, desc[UR8][R14.64] ;  /* 0x000000080e027981 */ /* 0x000ea2000c1e1900 */
[----:B-1----:R-:W-:-:S06]  /*0d10*/  IMAD.WIDE.U32 R18, R13, 0x4, R16 ;  /* 0x000000040d127825 */ /* 0x002fcc00078e0010 */
[----:B------:R-:W3:Y:S01]  /*0d20*/  LDG.E R19, desc[UR8][R18.64] ;  /* 0x0000000812137981 */ /* 0x000ee2000c1e1900 */
[----:B------:R-:W-:-:S05]  /*0d30*/  IADD3 R13, PT, PT, R13, R3, RZ ;  /* 0x000000030d0d7210 */ /* 0x000fca0007ffe0ff */
[----:B------:R-:W-:Y:S01]  /*0d40*/  IMAD.WIDE.U32 R16, R13, 0x4, R16 ;  /* 0x000000040d107825 */ /* 0x000fe200078e0010 */
        /* <DEDUP_REMOVED lines=8> */
[----:B------:R-:W-:Y:S01]  /*0dd0*/  IADD3 R10, PT, PT, R10, 0x2, RZ ;  /* 0x000000020a0a7810 */ /* 0x000fe20007ffe0ff */
[----:B0-----:R-:W-:-:S02]  /*0de0*/  FFMA R5, R5, R13, R30 ;  /* 0x0000000d05057223 */ /* 0x001fc4000000001e */
[----:B--2---:R-:W-:Y:S04]  /*0df0*/  STS [R11], R20 ;  /* 0x000000140b007388 */ /* 0x004fe80000000800 */
[----:B---3--:R-:W-:Y:S01]  /*0e00*/  STS [R12], R17 ;  /* 0x000000110c007388 */ /* 0x008fe20000000800 */
[----:B------:R-:W-:Y:S06]  /*0e10*/  BAR.SYNC.DEFER_BLOCKING 0x0 ;  /* 0x0000000000007b1d */ /* 0x000fec0000010000 */
[----:B------:R-:W-:Y:S04]  /*0e20*/  LDS R2, [R8] ;  /* 0x0000000008027984 */ /* 0x000fe80000000800 */
[----:B------:R-:W0:Y:S02]  /*0e30*/  LDS R18, [R9] ;  /* 0x0000000009127984 */ /* 0x000e240000000800 */
[----:B0-----:R-:W-:Y:S01]  /*0e40*/  FFMA R30, R2, R18, R5 ;  /* 0x00000012021e7223 */ /* 0x001fe20000000005 */
[----:B------:R-:W-:Y:S06]  /*0e50*/  BAR.SYNC.DEFER_BLOCKING 0x0 ;  /* 0x0000000000007b1d */ /* 0x000fec0000010000 */
.L_x_4:
[----:B------:R-:W-:Y:S05]  /*0e60*/  @P1 BRA `(.L_x_0) ;  /* 0x0000000000401947 */ /* 0x000fea0003800000 */
[----:B------:R-:W0:Y:S01]  /*0e70*/  LDC.64 R14, c[0x0][0x380] ;  /* 0x0000e000ff0e7b82 */ /* 0x000e220000000a00 */
[-C--:B------:R-:W-:Y:S02]  /*0e80*/  IADD3 R0, PT, PT, R0, R10.reuse, RZ ;  /* 0x0000000a00007210 */ /* 0x080fe40007ffe0ff */
[----:B------:R-:W-:-:S03]  /*0e90*/  IADD3 R7, PT, PT, R7, R10, RZ ;  /* 0x0000000a07077210 */ /* 0x000fc60007ffe0ff */
[----:B------:R-:W-:Y:S02]  /*0ea0*/  IMAD R5, R0, R3, R6 ;  /* 0x0000000300057224 */ /* 0x000fe400078e0206 */
[----:B------:R-:W1:Y:S01]  /*0eb0*/  LDC.64 R16, c[0x0][0x388] ;  /* 0x0000e200ff107b82 */ /* 0x000e620000000a00 */
[----:B0-----:R-:W-:-:S06]  /*0ec0*/  IMAD.WIDE R14, R7, 0x4, R14 ;  /* 0x00000004070e7825 */ /* 0x001fcc00078e020e */
[----:B------:R-:W2:Y:S01]  /*0ed0*/  LDG.E R14, desc[UR8][R14.64] ;  /* 0x000000080e0e7981 */ /* 0x000ea2000c1e1900 */
[----:B-1----:R-:W-:-:S06]  /*0ee0*/  IMAD.WIDE.U32 R16, R5, 0x4, R16 ;  /* 0x0000000405107825 */ /* 0x002fcc00078e0010 */
[----:B------:R-:W3:Y:S04]  /*0ef0*/  LDG.E R17, desc[UR8][R16.64] ;  /* 0x0000000810117981 */ /* 0x000ee8000c1e1900 */
[----:B--2---:R-:W-:Y:S04]  /*0f00*/  STS [R11], R14 ;  /* 0x0000000e0b007388 */ /* 0x004fe80000000800 */
[----:B---3--:R-:W-:Y:S01]  /*0f10*/  STS [R12], R17 ;  /* 0x000000110c007388 */ /* 0x008fe20000000800 */
[----:B------:R-:W-:Y:S06]  /*0f20*/  BAR.SYNC.DEFER_BLOCKING 0x0 ;  /* 0x0000000000007b1d */ /* 0x000fec0000010000 */
[----:B------:R-:W-:Y:S04]  /*0f30*/  LDS R5, [R8] ;  /* 0x0000000008057984 */ /* 0x000fe80000000800 */
[----:B------:R-:W0:Y:S02]  /*0f40*/  LDS R9, [R9] ;  /* 0x0000000009097984 */ /* 0x000e240000000800 */
[----:B0-----:R-:W-:Y:S01]  /*0f50*/  FFMA R30, R5, R9, R30 ;  /* 0x00000009051e7223 */ /* 0x001fe2000000001e */
[----:B------:R-:W-:Y:S06]  /*0f60*/  BAR.SYNC.DEFER_BLOCKING 0x0 ;  /* 0x0000000000007b1d */ /* 0x000fec0000010000 */
.L_x_0:
[----:B------:R-:W0:Y:S01]  /*0f70*/  LDC.64 R8, c[0x0][0x390] ;  /* 0x0000e400ff087b82 */ /* 0x000e220000000a00 */
[----:B------:R-:W-:-:S04]  /*0f80*/  IMAD R3, R4, R3, R6 ;  /* 0x0000000304037224 */ /* 0x000fc800078e0206 */
[----:B0-----:R-:W-:-:S05]  /*0f90*/  IMAD.WIDE R2, R3, 0x4, R8 ;  /* 0x0000000403027825 */ /* 0x001fca00078e0208 */
[----:B------:R-:W-:Y:S01]  /*0fa0*/  STG.E desc[UR8][R2.64], R30 ;  /* 0x0000001e02007986 */ /* 0x000fe2000c101908 */
[----:B------:R-:W-:Y:S05]  /*0fb0*/  EXIT ;  /* 0x000000000000794d */ /* 0x000fea0003800000 */
.L_x_5:
[----:B------:R-:W-:-:S00]  /*0fc0*/  BRA `(.L_x_5) ;  /* 0xfffffffc00fc7947 */ /* 0x000fc0000383ffff */
[----:B------:R-:W-:-:S00]  /*0fd0*/  NOP ;  /* 0x0000000000007918 */ /* 0x000fc00000000000 */
        /* <DEDUP_REMOVED lines=10> */
.L_x_6:


//--------------------- .nv.shared._Z15MatrixMulKernelPfS_S_i --------------------------
	.section	.nv.shared._Z15MatrixMulKernelPfS_S_i,"aw",@nobits
	.sectionflags	@""
	.align	4
.nv.shared._Z15MatrixMulKernelPfS_S_i:
	.zero		1032


//--------------------- .nv.shared.reserved.0     --------------------------
	.section	.nv.shared.reserved.0,"aw",@nobits
	.weak		__nv_reservedSMEM_offset_0_alias
	.size		__nv_reservedSMEM_offset_0_alias, 0, 64
	.other		__nv_reservedSMEM_offset_0_alias,@"STO_CUDA_RESERVED_SHARED STV_DEFAULT"
__nv_reservedSMEM_offset_0_alias:
	.zero		0
	.zero		64


//--------------------- .nv.constant0._Z15MatrixMulKernelPfS_S_i --------------------------
	.section	.nv.constant0._Z15MatrixMulKernelPfS_S_i,"a",@progbits
	.sectionflags	@""
	.align	4
.nv.constant0._Z15MatrixMulKernelPfS_S_i:
	.zero		924


//--------------------- SYMBOLS --------------------------

	.type		.nv.reservedSmem.offset0,@object
	.size		.nv.reservedSmem.offset0,0x4
	.type		.nv.reservedSmem.cap,@object
	.size		.nv.reservedSmem.cap,0x4
